//
// Generated by NVIDIA NVVM Compiler
//
// Compiler Build ID: CL-36424714
// Cuda compilation tools, release 13.0, V13.0.88
// Based on NVVM 20.0.0
//

.version 9.0
.target sm_100
.address_size 64

	// .globl	_Z26if_else_divergence_examplev
.extern .func  (.param .b32 func_retval0) vprintf
(
	.param .b64 vprintf_param_0,
	.param .b64 vprintf_param_1
)
;
.global .align 1 .b8 $str[23] = {84, 104, 114, 101, 97, 100, 32, 37, 100, 58, 32, 86, 97, 108, 117, 101, 32, 61, 32, 37, 100, 10};

.visible .entry _Z26if_else_divergence_examplev()
{
	.local .align 8 .b8 	__local_depot0[8];
	.reg .b64 	%SP;
	.reg .b64 	%SPL;
	.reg .pred 	%p<2>;
	.reg .b32 	%r<8>;
	.reg .b64 	%rd<5>;

	mov.u64 	%SPL, __local_depot0;
	cvta.local.u64 	%SP, %SPL;
	add.u64 	%rd1, %SP, 0;
	add.u64 	%rd2, %SPL, 0;
	mov.u32 	%r1, %tid.x;
	and.b32  	%r2, %r1, 1;
	setp.eq.b32 	%p1, %r2, 1;
	shl.b32 	%r3, %r1, 1;
	mul.lo.s32 	%r4, %r1, 3;
	selp.b32 	%r5, %r4, %r3, %p1;
	st.local.v2.u32 	[%rd2], {%r1, %r5};
	mov.u64 	%rd3, $str;
	cvta.global.u64 	%rd4, %rd3;
	{ // callseq 0, 0
	.param .b64 param0;
	st.param.b64 	[param0], %rd4;
	.param .b64 param1;
	st.param.b64 	[param1], %rd1;
	.param .b32 retval0;
	call.uni (retval0), 
	vprintf, 
	(
	param0, 
	param1
	);
	ld.param.b32 	%r6, [retval0];
	} // callseq 0
	ret;

}


// ===== COMPILED SASS (sm_100) =====

	.target	sm_100

	.elftype	@"ET_EXEC"


//--------------------- .note.nv.tkinfo           --------------------------
	.section	.note.nv.tkinfo,"",@"SHT_NOTE"
	.sectionflags	@"SHF_NOTE_NV_TKINFO"
	.tkinfo
        /*0018*/ 	.word	0x00000002
        /*0030*/ 	.string	""
        /*0030*/ 	.string	"ptxas"
        /*0030*/ 	.string	"Cuda compilation tools, release 13.0, V13.0.88"
        /*0030*/ 	.string	"Build cuda_13.0.r13.0/compiler.36424714_0"
        /*0030*/ 	.string	"-arch sm_100 -m 64 "



//--------------------- .note.nv.cuinfo           --------------------------
	.section	.note.nv.cuinfo,"",@"SHT_NOTE"
	.sectionflags	@"SHF_NOTE_NV_CUINFO"
        /*0018*/ 	.short	0x0002
        /*001a*/ 	.short	0x0064
        /*001c*/ 	.short	0x0082
	.zero		2


//--------------------- .nv.info                  --------------------------
	.section	.nv.info,"",@"SHT_CUDA_INFO"
	.align	4


	//----- nvinfo : EIATTR_REGCOUNT
	.align		4
        /*0000*/ 	.byte	0x04, 0x2f
        /*0002*/ 	.short	(.L_2 - .L_1)
	.align		4
.L_1:
        /*0004*/ 	.word	index@(_Z26if_else_divergence_examplev)
        /*0008*/ 	.word	0x00000018


	//----- nvinfo : EIATTR_FRAME_SIZE
	.align		4
.L_2:
        /*000c*/ 	.byte	0x04, 0x11
        /*000e*/ 	.short	(.L_4 - .L_3)
	.align		4
.L_3:
        /*0010*/ 	.word	index@(_Z26if_else_divergence_examplev)
        /*0014*/ 	.word	0x00000008


	//----- nvinfo : EIATTR_MIN_STACK_SIZE
	.align		4
.L_4:
        /*0018*/ 	.byte	0x04, 0x12
        /*001a*/ 	.short	(.L_6 - .L_5)
	.align		4
.L_5:
        /*001c*/ 	.word	index@(_Z26if_else_divergence_examplev)
        /*0020*/ 	.word	0x00000008
.L_6:


//--------------------- .nv.compat                --------------------------
	.section	.nv.compat,"",@"SHT_CUDA_COMPAT_INFO"
	.align	4
        /*0000*/ 	.byte	0x02, 0x09, 0x00, 0x00, 0x02, 0x02, 0x01, 0x00, 0x02, 0x05, 0x05, 0x00, 0x03, 0x07, 0x01, 0x01
        /*0010*/ 	.byte	0x02, 0x03, 0x00, 0x00, 0x02, 0x06, 0x01, 0x00, 0x04, 0x0b, 0x08, 0x00, 0x09, 0x00, 0x00, 0x00
        /*0020*/ 	.byte	0x00, 0x00, 0x00, 0x00


//--------------------- .nv.info._Z26if_else_divergence_examplev --------------------------
	.section	.nv.info._Z26if_else_divergence_examplev,"",@"SHT_CUDA_INFO"
	.sectionflags	@""
	.align	4


	//----- nvinfo : EIATTR_CUDA_API_VERSION
	.align		4
        /*0000*/ 	.byte	0x04, 0x37
        /*0002*/ 	.short	(.L_8 - .L_7)
.L_7:
        /*0004*/ 	.word	0x00000082


	//----- nvinfo : EIATTR_SPARSE_MMA_MASK
	.align		4
.L_8:
        /*0008*/ 	.byte	0x03, 0x50
        /*000a*/ 	.short	0x0000


	//----- nvinfo : EIATTR_MAXREG_COUNT
	.align		4
        /*000c*/ 	.byte	0x03, 0x1b
        /*000e*/ 	.short	0x00ff


	//----- nvinfo : EIATTR_EXTERNS
	.align		4
        /*0010*/ 	.byte	0x04, 0x0f
        /*0012*/ 	.short	(.L_10 - .L_9)


	//   ....[0]....
	.align		4
.L_9:
        /*0014*/ 	.word	index@(vprintf)


	//----- nvinfo : EIATTR_MERCURY_ISA_VERSION
	.align		4
.L_10:
        /*0018*/ 	.byte	0x03, 0x5f
        /*001a*/ 	.short	0x0101


	//----- nvinfo : EIATTR_VRC_CTA_INIT_COUNT
	.align		4
        /*001c*/ 	.byte	0x02, 0x4a
	.zero		1
	.zero		1


	//----- nvinfo : EIATTR_SYSCALL_OFFSETS
	.align		4
        /*0020*/ 	.byte	0x04, 0x46
        /*0022*/ 	.short	(.L_12 - .L_11)


	//   ....[0]....
.L_11:
        /*0024*/ 	.word	0x00000120


	//----- nvinfo : EIATTR_EXIT_INSTR_OFFSETS
	.align		4
.L_12:
        /*0028*/ 	.byte	0x04, 0x1c
        /*002a*/ 	.short	(.L_14 - .L_13)


	//   ....[0]....
.L_13:
        /*002c*/ 	.word	0x00000130


	//----- nvinfo : EIATTR_SW_WAR
	.align		4
.L_14:
        /*0030*/ 	.byte	0x04, 0x36
        /*0032*/ 	.short	(.L_16 - .L_15)
.L_15:
        /*0034*/ 	.word	0x00000008
.L_16:


//--------------------- .nv.callgraph             --------------------------
	.section	.nv.callgraph,"",@"SHT_CUDA_CALLGRAPH"
	.align	4
	.sectionentsize	8
	.align		4
        /*0000*/ 	.word	0x00000000
	.align		4
        /*0004*/ 	.word	0xffffffff
	.align		4
        /*0008*/ 	.word	index@(_Z26if_else_divergence_examplev)
	.align		4
        /*000c*/ 	.word	index@(vprintf)
	.align		4
        /*0010*/ 	.word	0x00000000
	.align		4
        /*0014*/ 	.word	0xfffffffe
	.align		4
        /*0018*/ 	.word	0x00000000
	.align		4
        /*001c*/ 	.word	0xfffffffd
	.align		4
        /*0020*/ 	.word	0x00000000
	.align		4
        /*0024*/ 	.word	0xfffffffc


//--------------------- .nv.constant4             --------------------------
	.section	.nv.constant4,"a",@progbits
	.align	8
	.align		8
.nv.constant4:
        /*0000*/ 	.dword	vprintf
	.align		8
        /*0008*/ 	.dword	$str


//--------------------- .text._Z26if_else_divergence_examplev --------------------------
	.section	.text._Z26if_else_divergence_examplev,"ax",@progbits
	.align	128
        .global         _Z26if_else_divergence_examplev
        .type           _Z26if_else_divergence_examplev,@function
        .size           _Z26if_else_divergence_examplev,(.L_x_2 - _Z26if_else_divergence_examplev)
        .other          _Z26if_else_divergence_examplev,@"STO_CUDA_ENTRY STV_DEFAULT"
_Z26if_else_divergence_examplev:
.text._Z26if_else_divergence_examplev:
[----:B------:R-:W0:Y:S01]  /*0000*/  LDC R1, c[0x0][0x37c] ;  /* 0x0000df00ff017b82 */ /* 0x000e220000000800 */
[----:B------:R-:W1:Y:S01]  /*0010*/  S2R R8, SR_TID.X ;  /* 0x0000000000087919 */ /* 0x000e620000002100 */
[----:B0-----:R-:W-:Y:S01]  /*0020*/  VIADD R1, R1, 0xfffffff8 ;  /* 0xfffffff801017836 */ /* 0x001fe20000000000 */
[----:B------:R-:W0:Y:S01]  /*0030*/  LDCU UR4, c[0x0][0x2f8] ;  /* 0x00005f00ff0477ac */ /* 0x000e220008000800 */
[----:B------:R-:W2:Y:S01]  /*0040*/  LDCU.64 UR6, c[0x4][0x8] ;  /* 0x01000100ff0677ac */ /* 0x000ea20008000a00 */
[----:B------:R-:W3:Y:S01]  /*0050*/  LDCU UR5, c[0x0][0x2fc] ;  /* 0x00005f80ff0577ac */ /* 0x000ee20008000800 */
[----:B--2---:R-:W-:Y:S01]  /*0060*/  MOV R4, UR6 ;  /* 0x0000000600047c02 */ /* 0x004fe20008000f00 */
[----:B------:R-:W-:Y:S01]  /*0070*/  IMAD.U32 R5, RZ, RZ, UR7 ;  /* 0x00000007ff057e24 */ /* 0x000fe2000f8e00ff */
[C---:B-1----:R-:W-:Y:S01]  /*0080*/  LOP3.LUT R0, R8.reuse, 0x1, RZ, 0xc0, !PT ;  /* 0x0000000108007812 */ /* 0x042fe200078ec0ff */
[----:B------:R-:W-:-:S03]  /*0090*/  IMAD.SHL.U32 R9, R8, 0x2, RZ ;  /* 0x0000000208097824 */ /* 0x000fc600078e00ff */
[----:B------:R-:W-:Y:S02]  /*00a0*/  ISETP.NE.U32.AND P0, PT, R0, 0x1, PT ;  /* 0x000000010000780c */ /* 0x000fe40003f05070 */
[----:B------:R-:W-:-:S04]  /*00b0*/  MOV R0, 0x0 ;  /* 0x0000000000007802 */ /* 0x000fc80000000f00 */
[----:B------:R1:W2:Y:S07]  /*00c0*/  LDC.64 R2, c[0x4][R0] ;  /* 0x0100000000027b82 */ /* 0x0002ae0000000a00 */
[----:B------:R-:W-:Y:S01]  /*00d0*/  @!P0 IMAD R9, R8, 0x3, RZ ;  /* 0x0000000308098824 */ /* 0x000fe200078e02ff */
[----:B0-----:R-:W-:-:S04]  /*00e0*/  IADD3 R6, P0, PT, R1, UR4, RZ ;  /* 0x0000000401067c10 */ /* 0x001fc8000ff1e0ff */
[----:B------:R1:W-:Y:S01]  /*00f0*/  STL.64 [R1], R8 ;  /* 0x0000000801007387 */ /* 0x0003e20000100a00 */
[----:B---3--:R-:W-:-:S08]  /*0100*/  IADD3.X R7, PT, PT, RZ, UR5, RZ, P0, !PT ;  /* 0x00000005ff077c10 */ /* 0x008fd000087fe4ff */
[----:B------:R-:W-:-:S07]  /*0110*/  LEPC R20, `(.L_x_0) ;  /* 0x000000001014794e */ /* 0x000fce0000000000 */
[----:B-12---:R-:W-:Y:S05]  /*0120*/  CALL.ABS.NOINC R2 ;  /* 0x0000000002007343 */ /* 0x006fea0003c00000 */
.L_x_0:
[----:B------:R-:W-:Y:S05]  /*0130*/  EXIT ;  /* 0x000000000000794d */ /* 0x000fea0003800000 */
.L_x_1:
[----:B------:R-:W-:-:S00]  /*0140*/  BRA `(.L_x_1) ;  /* 0xfffffffc00fc7947 */ /* 0x000fc0000383ffff */
[----:B------:R-:W-:-:S00]  /*0150*/  NOP ;  /* 0x0000000000007918 */ /* 0x000fc00000000000 */
        /* <DEDUP_REMOVED lines=10> */
.L_x_2:


//--------------------- .nv.global.init           --------------------------
	.section	.nv.global.init,"aw",@progbits
.nv.global.init:
	.type		$str,@object
	.size		$str,(.L_0 - $str)
$str:
        /*0000*/ 	.byte	0x54, 0x68, 0x72, 0x65, 0x61, 0x64, 0x20, 0x25, 0x64, 0x3a, 0x20, 0x56, 0x61, 0x6c, 0x75, 0x65
        /*0010*/ 	.byte	0x20, 0x3d, 0x20, 0x25, 0x64, 0x0a, 0x00
.L_0:


//--------------------- .nv.shared.reserved.0     --------------------------
	.section	.nv.shared.reserved.0,"aw",@nobits
	.weak		__nv_reservedSMEM_offset_0_alias
	.size		__nv_reservedSMEM_offset_0_alias, 0, 64
	.other		__nv_reservedSMEM_offset_0_alias,@"STO_CUDA_RESERVED_SHARED STV_DEFAULT"
__nv_reservedSMEM_offset_0_alias:
	.zero		0
	.zero		64


//--------------------- .nv.constant0._Z26if_else_divergence_examplev --------------------------
	.section	.nv.constant0._Z26if_else_divergence_examplev,"a",@progbits
	.sectionflags	@""
	.align	4
.nv.constant0._Z26if_else_divergence_examplev:
	.zero		896


//--------------------- SYMBOLS --------------------------

	.type		.nv.reservedSmem.offset0,@object
	.size		.nv.reservedSmem.offset0,0x4
	.type		vprintf,@function
